//
// Generated by NVIDIA NVVM Compiler
//
// Compiler Build ID: CL-36424714
// Cuda compilation tools, release 13.0, V13.0.88
// Based on NVVM 20.0.0
//

.version 9.0
.target sm_100
.address_size 64

.global .align 4 .f32 fma_out;

.entry _Z18fp32_hammer_kernelv()
{
	.reg .pred 	%p<4>;
	.reg .b32 	%r<9>;
	.reg .b32 	%f<525>;

	mov.b32 	%r7, 0;
	mov.f32 	%f523, 0fC7C35000;
	mov.f32 	%f524, %f523;
$L__BB0_1:
	mov.b32 	%r8, 0;
$L__BB0_2:
	mov.f32 	%f8, 0f3C23D70A;
	mov.f32 	%f9, 0f3F7FF972;
	fma.rp.f32 	%f10, %f523, %f9, %f8;
	fma.rp.f32 	%f11, %f524, %f9, %f8;
	fma.rp.f32 	%f12, %f10, %f9, %f8;
	fma.rp.f32 	%f13, %f11, %f9, %f8;
	fma.rp.f32 	%f14, %f12, %f9, %f8;
	fma.rp.f32 	%f15, %f13, %f9, %f8;
	fma.rp.f32 	%f16, %f14, %f9, %f8;
	fma.rp.f32 	%f17, %f15, %f9, %f8;
	fma.rp.f32 	%f18, %f16, %f9, %f8;
	fma.rp.f32 	%f19, %f17, %f9, %f8;
	fma.rp.f32 	%f20, %f18, %f9, %f8;
	fma.rp.f32 	%f21, %f19, %f9, %f8;
	fma.rp.f32 	%f22, %f20, %f9, %f8;
	fma.rp.f32 	%f23, %f21, %f9, %f8;
	fma.rp.f32 	%f24, %f22, %f9, %f8;
	fma.rp.f32 	%f25, %f23, %f9, %f8;
	fma.rp.f32 	%f26, %f24, %f9, %f8;
	fma.rp.f32 	%f27, %f25, %f9, %f8;
	fma.rp.f32 	%f28, %f26, %f9, %f8;
	fma.rp.f32 	%f29, %f27, %f9, %f8;
	fma.rp.f32 	%f30, %f28, %f9, %f8;
	fma.rp.f32 	%f31, %f29, %f9, %f8;
	fma.rp.f32 	%f32, %f30, %f9, %f8;
	fma.rp.f32 	%f33, %f31, %f9, %f8;
	fma.rp.f32 	%f34, %f32, %f9, %f8;
	fma.rp.f32 	%f35, %f33, %f9, %f8;
	fma.rp.f32 	%f36, %f34, %f9, %f8;
	fma.rp.f32 	%f37, %f35, %f9, %f8;
	fma.rp.f32 	%f38, %f36, %f9, %f8;
	fma.rp.f32 	%f39, %f37, %f9, %f8;
	fma.rp.f32 	%f40, %f38, %f9, %f8;
	fma.rp.f32 	%f41, %f39, %f9, %f8;
	fma.rp.f32 	%f42, %f40, %f9, %f8;
	fma.rp.f32 	%f43, %f41, %f9, %f8;
	fma.rp.f32 	%f44, %f42, %f9, %f8;
	fma.rp.f32 	%f45, %f43, %f9, %f8;
	fma.rp.f32 	%f46, %f44, %f9, %f8;
	fma.rp.f32 	%f47, %f45, %f9, %f8;
	fma.rp.f32 	%f48, %f46, %f9, %f8;
	fma.rp.f32 	%f49, %f47, %f9, %f8;
	fma.rp.f32 	%f50, %f48, %f9, %f8;
	fma.rp.f32 	%f51, %f49, %f9, %f8;
	fma.rp.f32 	%f52, %f50, %f9, %f8;
	fma.rp.f32 	%f53, %f51, %f9, %f8;
	fma.rp.f32 	%f54, %f52, %f9, %f8;
	fma.rp.f32 	%f55, %f53, %f9, %f8;
	fma.rp.f32 	%f56, %f54, %f9, %f8;
	fma.rp.f32 	%f57, %f55, %f9, %f8;
	fma.rp.f32 	%f58, %f56, %f9, %f8;
	fma.rp.f32 	%f59, %f57, %f9, %f8;
	fma.rp.f32 	%f60, %f58, %f9, %f8;
	fma.rp.f32 	%f61, %f59, %f9, %f8;
	fma.rp.f32 	%f62, %f60, %f9, %f8;
	fma.rp.f32 	%f63, %f61, %f9, %f8;
	fma.rp.f32 	%f64, %f62, %f9, %f8;
	fma.rp.f32 	%f65, %f63, %f9, %f8;
	fma.rp.f32 	%f66, %f64, %f9, %f8;
	fma.rp.f32 	%f67, %f65, %f9, %f8;
	fma.rp.f32 	%f68, %f66, %f9, %f8;
	fma.rp.f32 	%f69, %f67, %f9, %f8;
	fma.rp.f32 	%f70, %f68, %f9, %f8;
	fma.rp.f32 	%f71, %f69, %f9, %f8;
	fma.rp.f32 	%f72, %f70, %f9, %f8;
	fma.rp.f32 	%f73, %f71, %f9, %f8;
	fma.rp.f32 	%f74, %f72, %f9, %f8;
	fma.rp.f32 	%f75, %f73, %f9, %f8;
	fma.rp.f32 	%f76, %f74, %f9, %f8;
	fma.rp.f32 	%f77, %f75, %f9, %f8;
	fma.rp.f32 	%f78, %f76, %f9, %f8;
	fma.rp.f32 	%f79, %f77, %f9, %f8;
	fma.rp.f32 	%f80, %f78, %f9, %f8;
	fma.rp.f32 	%f81, %f79, %f9, %f8;
	fma.rp.f32 	%f82, %f80, %f9, %f8;
	fma.rp.f32 	%f83, %f81, %f9, %f8;
	fma.rp.f32 	%f84, %f82, %f9, %f8;
	fma.rp.f32 	%f85, %f83, %f9, %f8;
	fma.rp.f32 	%f86, %f84, %f9, %f8;
	fma.rp.f32 	%f87, %f85, %f9, %f8;
	fma.rp.f32 	%f88, %f86, %f9, %f8;
	fma.rp.f32 	%f89, %f87, %f9, %f8;
	fma.rp.f32 	%f90, %f88, %f9, %f8;
	fma.rp.f32 	%f91, %f89, %f9, %f8;
	fma.rp.f32 	%f92, %f90, %f9, %f8;
	fma.rp.f32 	%f93, %f91, %f9, %f8;
	fma.rp.f32 	%f94, %f92, %f9, %f8;
	fma.rp.f32 	%f95, %f93, %f9, %f8;
	fma.rp.f32 	%f96, %f94, %f9, %f8;
	fma.rp.f32 	%f97, %f95, %f9, %f8;
	fma.rp.f32 	%f98, %f96, %f9, %f8;
	fma.rp.f32 	%f99, %f97, %f9, %f8;
	fma.rp.f32 	%f100, %f98, %f9, %f8;
	fma.rp.f32 	%f101, %f99, %f9, %f8;
	fma.rp.f32 	%f102, %f100, %f9, %f8;
	fma.rp.f32 	%f103, %f101, %f9, %f8;
	fma.rp.f32 	%f104, %f102, %f9, %f8;
	fma.rp.f32 	%f105, %f103, %f9, %f8;
	fma.rp.f32 	%f106, %f104, %f9, %f8;
	fma.rp.f32 	%f107, %f105, %f9, %f8;
	fma.rp.f32 	%f108, %f106, %f9, %f8;
	fma.rp.f32 	%f109, %f107, %f9, %f8;
	fma.rp.f32 	%f110, %f108, %f9, %f8;
	fma.rp.f32 	%f111, %f109, %f9, %f8;
	fma.rp.f32 	%f112, %f110, %f9, %f8;
	fma.rp.f32 	%f113, %f111, %f9, %f8;
	fma.rp.f32 	%f114, %f112, %f9, %f8;
	fma.rp.f32 	%f115, %f113, %f9, %f8;
	fma.rp.f32 	%f116, %f114, %f9, %f8;
	fma.rp.f32 	%f117, %f115, %f9, %f8;
	fma.rp.f32 	%f118, %f116, %f9, %f8;
	fma.rp.f32 	%f119, %f117, %f9, %f8;
	fma.rp.f32 	%f120, %f118, %f9, %f8;
	fma.rp.f32 	%f121, %f119, %f9, %f8;
	fma.rp.f32 	%f122, %f120, %f9, %f8;
	fma.rp.f32 	%f123, %f121, %f9, %f8;
	fma.rp.f32 	%f124, %f122, %f9, %f8;
	fma.rp.f32 	%f125, %f123, %f9, %f8;
	fma.rp.f32 	%f126, %f124, %f9, %f8;
	fma.rp.f32 	%f127, %f125, %f9, %f8;
	fma.rp.f32 	%f128, %f126, %f9, %f8;
	fma.rp.f32 	%f129, %f127, %f9, %f8;
	fma.rp.f32 	%f130, %f128, %f9, %f8;
	fma.rp.f32 	%f131, %f129, %f9, %f8;
	fma.rp.f32 	%f132, %f130, %f9, %f8;
	fma.rp.f32 	%f133, %f131, %f9, %f8;
	fma.rp.f32 	%f134, %f132, %f9, %f8;
	fma.rp.f32 	%f135, %f133, %f9, %f8;
	fma.rp.f32 	%f136, %f134, %f9, %f8;
	fma.rp.f32 	%f137, %f135, %f9, %f8;
	fma.rp.f32 	%f138, %f136, %f9, %f8;
	fma.rp.f32 	%f139, %f137, %f9, %f8;
	fma.rp.f32 	%f140, %f138, %f9, %f8;
	fma.rp.f32 	%f141, %f139, %f9, %f8;
	fma.rp.f32 	%f142, %f140, %f9, %f8;
	fma.rp.f32 	%f143, %f141, %f9, %f8;
	fma.rp.f32 	%f144, %f142, %f9, %f8;
	fma.rp.f32 	%f145, %f143, %f9, %f8;
	fma.rp.f32 	%f146, %f144, %f9, %f8;
	fma.rp.f32 	%f147, %f145, %f9, %f8;
	fma.rp.f32 	%f148, %f146, %f9, %f8;
	fma.rp.f32 	%f149, %f147, %f9, %f8;
	fma.rp.f32 	%f150, %f148, %f9, %f8;
	fma.rp.f32 	%f151, %f149, %f9, %f8;
	fma.rp.f32 	%f152, %f150, %f9, %f8;
	fma.rp.f32 	%f153, %f151, %f9, %f8;
	fma.rp.f32 	%f154, %f152, %f9, %f8;
	fma.rp.f32 	%f155, %f153, %f9, %f8;
	fma.rp.f32 	%f156, %f154, %f9, %f8;
	fma.rp.f32 	%f157, %f155, %f9, %f8;
	fma.rp.f32 	%f158, %f156, %f9, %f8;
	fma.rp.f32 	%f159, %f157, %f9, %f8;
	fma.rp.f32 	%f160, %f158, %f9, %f8;
	fma.rp.f32 	%f161, %f159, %f9, %f8;
	fma.rp.f32 	%f162, %f160, %f9, %f8;
	fma.rp.f32 	%f163, %f161, %f9, %f8;
	fma.rp.f32 	%f164, %f162, %f9, %f8;
	fma.rp.f32 	%f165, %f163, %f9, %f8;
	fma.rp.f32 	%f166, %f164, %f9, %f8;
	fma.rp.f32 	%f167, %f165, %f9, %f8;
	fma.rp.f32 	%f168, %f166, %f9, %f8;
	fma.rp.f32 	%f169, %f167, %f9, %f8;
	fma.rp.f32 	%f170, %f168, %f9, %f8;
	fma.rp.f32 	%f171, %f169, %f9, %f8;
	fma.rp.f32 	%f172, %f170, %f9, %f8;
	fma.rp.f32 	%f173, %f171, %f9, %f8;
	fma.rp.f32 	%f174, %f172, %f9, %f8;
	fma.rp.f32 	%f175, %f173, %f9, %f8;
	fma.rp.f32 	%f176, %f174, %f9, %f8;
	fma.rp.f32 	%f177, %f175, %f9, %f8;
	fma.rp.f32 	%f178, %f176, %f9, %f8;
	fma.rp.f32 	%f179, %f177, %f9, %f8;
	fma.rp.f32 	%f180, %f178, %f9, %f8;
	fma.rp.f32 	%f181, %f179, %f9, %f8;
	fma.rp.f32 	%f182, %f180, %f9, %f8;
	fma.rp.f32 	%f183, %f181, %f9, %f8;
	fma.rp.f32 	%f184, %f182, %f9, %f8;
	fma.rp.f32 	%f185, %f183, %f9, %f8;
	fma.rp.f32 	%f186, %f184, %f9, %f8;
	fma.rp.f32 	%f187, %f185, %f9, %f8;
	fma.rp.f32 	%f188, %f186, %f9, %f8;
	fma.rp.f32 	%f189, %f187, %f9, %f8;
	fma.rp.f32 	%f190, %f188, %f9, %f8;
	fma.rp.f32 	%f191, %f189, %f9, %f8;
	fma.rp.f32 	%f192, %f190, %f9, %f8;
	fma.rp.f32 	%f193, %f191, %f9, %f8;
	fma.rp.f32 	%f194, %f192, %f9, %f8;
	fma.rp.f32 	%f195, %f193, %f9, %f8;
	fma.rp.f32 	%f196, %f194, %f9, %f8;
	fma.rp.f32 	%f197, %f195, %f9, %f8;
	fma.rp.f32 	%f198, %f196, %f9, %f8;
	fma.rp.f32 	%f199, %f197, %f9, %f8;
	fma.rp.f32 	%f200, %f198, %f9, %f8;
	fma.rp.f32 	%f201, %f199, %f9, %f8;
	fma.rp.f32 	%f202, %f200, %f9, %f8;
	fma.rp.f32 	%f203, %f201, %f9, %f8;
	fma.rp.f32 	%f204, %f202, %f9, %f8;
	fma.rp.f32 	%f205, %f203, %f9, %f8;
	fma.rp.f32 	%f206, %f204, %f9, %f8;
	fma.rp.f32 	%f207, %f205, %f9, %f8;
	fma.rp.f32 	%f208, %f206, %f9, %f8;
	fma.rp.f32 	%f209, %f207, %f9, %f8;
	fma.rp.f32 	%f210, %f208, %f9, %f8;
	fma.rp.f32 	%f211, %f209, %f9, %f8;
	fma.rp.f32 	%f212, %f210, %f9, %f8;
	fma.rp.f32 	%f213, %f211, %f9, %f8;
	fma.rp.f32 	%f214, %f212, %f9, %f8;
	fma.rp.f32 	%f215, %f213, %f9, %f8;
	fma.rp.f32 	%f216, %f214, %f9, %f8;
	fma.rp.f32 	%f217, %f215, %f9, %f8;
	fma.rp.f32 	%f218, %f216, %f9, %f8;
	fma.rp.f32 	%f219, %f217, %f9, %f8;
	fma.rp.f32 	%f220, %f218, %f9, %f8;
	fma.rp.f32 	%f221, %f219, %f9, %f8;
	fma.rp.f32 	%f222, %f220, %f9, %f8;
	fma.rp.f32 	%f223, %f221, %f9, %f8;
	fma.rp.f32 	%f224, %f222, %f9, %f8;
	fma.rp.f32 	%f225, %f223, %f9, %f8;
	fma.rp.f32 	%f226, %f224, %f9, %f8;
	fma.rp.f32 	%f227, %f225, %f9, %f8;
	fma.rp.f32 	%f228, %f226, %f9, %f8;
	fma.rp.f32 	%f229, %f227, %f9, %f8;
	fma.rp.f32 	%f230, %f228, %f9, %f8;
	fma.rp.f32 	%f231, %f229, %f9, %f8;
	fma.rp.f32 	%f232, %f230, %f9, %f8;
	fma.rp.f32 	%f233, %f231, %f9, %f8;
	fma.rp.f32 	%f234, %f232, %f9, %f8;
	fma.rp.f32 	%f235, %f233, %f9, %f8;
	fma.rp.f32 	%f236, %f234, %f9, %f8;
	fma.rp.f32 	%f237, %f235, %f9, %f8;
	fma.rp.f32 	%f238, %f236, %f9, %f8;
	fma.rp.f32 	%f239, %f237, %f9, %f8;
	fma.rp.f32 	%f240, %f238, %f9, %f8;
	fma.rp.f32 	%f241, %f239, %f9, %f8;
	fma.rp.f32 	%f242, %f240, %f9, %f8;
	fma.rp.f32 	%f243, %f241, %f9, %f8;
	fma.rp.f32 	%f244, %f242, %f9, %f8;
	fma.rp.f32 	%f245, %f243, %f9, %f8;
	fma.rp.f32 	%f246, %f244, %f9, %f8;
	fma.rp.f32 	%f247, %f245, %f9, %f8;
	fma.rp.f32 	%f248, %f246, %f9, %f8;
	fma.rp.f32 	%f249, %f247, %f9, %f8;
	fma.rp.f32 	%f250, %f248, %f9, %f8;
	fma.rp.f32 	%f251, %f249, %f9, %f8;
	fma.rp.f32 	%f252, %f250, %f9, %f8;
	fma.rp.f32 	%f253, %f251, %f9, %f8;
	fma.rp.f32 	%f254, %f252, %f9, %f8;
	fma.rp.f32 	%f255, %f253, %f9, %f8;
	fma.rp.f32 	%f256, %f254, %f9, %f8;
	fma.rp.f32 	%f257, %f255, %f9, %f8;
	fma.rp.f32 	%f258, %f256, %f9, %f8;
	fma.rp.f32 	%f259, %f257, %f9, %f8;
	fma.rp.f32 	%f260, %f258, %f9, %f8;
	fma.rp.f32 	%f261, %f259, %f9, %f8;
	fma.rp.f32 	%f262, %f260, %f9, %f8;
	fma.rp.f32 	%f263, %f261, %f9, %f8;
	fma.rp.f32 	%f264, %f262, %f9, %f8;
	fma.rp.f32 	%f265, %f263, %f9, %f8;
	fma.rp.f32 	%f266, %f264, %f9, %f8;
	fma.rp.f32 	%f267, %f265, %f9, %f8;
	fma.rp.f32 	%f268, %f266, %f9, %f8;
	fma.rp.f32 	%f269, %f267, %f9, %f8;
	fma.rp.f32 	%f270, %f268, %f9, %f8;
	fma.rp.f32 	%f271, %f269, %f9, %f8;
	fma.rp.f32 	%f272, %f270, %f9, %f8;
	fma.rp.f32 	%f273, %f271, %f9, %f8;
	fma.rp.f32 	%f274, %f272, %f9, %f8;
	fma.rp.f32 	%f275, %f273, %f9, %f8;
	fma.rp.f32 	%f276, %f274, %f9, %f8;
	fma.rp.f32 	%f277, %f275, %f9, %f8;
	fma.rp.f32 	%f278, %f276, %f9, %f8;
	fma.rp.f32 	%f279, %f277, %f9, %f8;
	fma.rp.f32 	%f280, %f278, %f9, %f8;
	fma.rp.f32 	%f281, %f279, %f9, %f8;
	fma.rp.f32 	%f282, %f280, %f9, %f8;
	fma.rp.f32 	%f283, %f281, %f9, %f8;
	fma.rp.f32 	%f284, %f282, %f9, %f8;
	fma.rp.f32 	%f285, %f283, %f9, %f8;
	fma.rp.f32 	%f286, %f284, %f9, %f8;
	fma.rp.f32 	%f287, %f285, %f9, %f8;
	fma.rp.f32 	%f288, %f286, %f9, %f8;
	fma.rp.f32 	%f289, %f287, %f9, %f8;
	fma.rp.f32 	%f290, %f288, %f9, %f8;
	fma.rp.f32 	%f291, %f289, %f9, %f8;
	fma.rp.f32 	%f292, %f290, %f9, %f8;
	fma.rp.f32 	%f293, %f291, %f9, %f8;
	fma.rp.f32 	%f294, %f292, %f9, %f8;
	fma.rp.f32 	%f295, %f293, %f9, %f8;
	fma.rp.f32 	%f296, %f294, %f9, %f8;
	fma.rp.f32 	%f297, %f295, %f9, %f8;
	fma.rp.f32 	%f298, %f296, %f9, %f8;
	fma.rp.f32 	%f299, %f297, %f9, %f8;
	fma.rp.f32 	%f300, %f298, %f9, %f8;
	fma.rp.f32 	%f301, %f299, %f9, %f8;
	fma.rp.f32 	%f302, %f300, %f9, %f8;
	fma.rp.f32 	%f303, %f301, %f9, %f8;
	fma.rp.f32 	%f304, %f302, %f9, %f8;
	fma.rp.f32 	%f305, %f303, %f9, %f8;
	fma.rp.f32 	%f306, %f304, %f9, %f8;
	fma.rp.f32 	%f307, %f305, %f9, %f8;
	fma.rp.f32 	%f308, %f306, %f9, %f8;
	fma.rp.f32 	%f309, %f307, %f9, %f8;
	fma.rp.f32 	%f310, %f308, %f9, %f8;
	fma.rp.f32 	%f311, %f309, %f9, %f8;
	fma.rp.f32 	%f312, %f310, %f9, %f8;
	fma.rp.f32 	%f313, %f311, %f9, %f8;
	fma.rp.f32 	%f314, %f312, %f9, %f8;
	fma.rp.f32 	%f315, %f313, %f9, %f8;
	fma.rp.f32 	%f316, %f314, %f9, %f8;
	fma.rp.f32 	%f317, %f315, %f9, %f8;
	fma.rp.f32 	%f318, %f316, %f9, %f8;
	fma.rp.f32 	%f319, %f317, %f9, %f8;
	fma.rp.f32 	%f320, %f318, %f9, %f8;
	fma.rp.f32 	%f321, %f319, %f9, %f8;
	fma.rp.f32 	%f322, %f320, %f9, %f8;
	fma.rp.f32 	%f323, %f321, %f9, %f8;
	fma.rp.f32 	%f324, %f322, %f9, %f8;
	fma.rp.f32 	%f325, %f323, %f9, %f8;
	fma.rp.f32 	%f326, %f324, %f9, %f8;
	fma.rp.f32 	%f327, %f325, %f9, %f8;
	fma.rp.f32 	%f328, %f326, %f9, %f8;
	fma.rp.f32 	%f329, %f327, %f9, %f8;
	fma.rp.f32 	%f330, %f328, %f9, %f8;
	fma.rp.f32 	%f331, %f329, %f9, %f8;
	fma.rp.f32 	%f332, %f330, %f9, %f8;
	fma.rp.f32 	%f333, %f331, %f9, %f8;
	fma.rp.f32 	%f334, %f332, %f9, %f8;
	fma.rp.f32 	%f335, %f333, %f9, %f8;
	fma.rp.f32 	%f336, %f334, %f9, %f8;
	fma.rp.f32 	%f337, %f335, %f9, %f8;
	fma.rp.f32 	%f338, %f336, %f9, %f8;
	fma.rp.f32 	%f339, %f337, %f9, %f8;
	fma.rp.f32 	%f340, %f338, %f9, %f8;
	fma.rp.f32 	%f341, %f339, %f9, %f8;
	fma.rp.f32 	%f342, %f340, %f9, %f8;
	fma.rp.f32 	%f343, %f341, %f9, %f8;
	fma.rp.f32 	%f344, %f342, %f9, %f8;
	fma.rp.f32 	%f345, %f343, %f9, %f8;
	fma.rp.f32 	%f346, %f344, %f9, %f8;
	fma.rp.f32 	%f347, %f345, %f9, %f8;
	fma.rp.f32 	%f348, %f346, %f9, %f8;
	fma.rp.f32 	%f349, %f347, %f9, %f8;
	fma.rp.f32 	%f350, %f348, %f9, %f8;
	fma.rp.f32 	%f351, %f349, %f9, %f8;
	fma.rp.f32 	%f352, %f350, %f9, %f8;
	fma.rp.f32 	%f353, %f351, %f9, %f8;
	fma.rp.f32 	%f354, %f352, %f9, %f8;
	fma.rp.f32 	%f355, %f353, %f9, %f8;
	fma.rp.f32 	%f356, %f354, %f9, %f8;
	fma.rp.f32 	%f357, %f355, %f9, %f8;
	fma.rp.f32 	%f358, %f356, %f9, %f8;
	fma.rp.f32 	%f359, %f357, %f9, %f8;
	fma.rp.f32 	%f360, %f358, %f9, %f8;
	fma.rp.f32 	%f361, %f359, %f9, %f8;
	fma.rp.f32 	%f362, %f360, %f9, %f8;
	fma.rp.f32 	%f363, %f361, %f9, %f8;
	fma.rp.f32 	%f364, %f362, %f9, %f8;
	fma.rp.f32 	%f365, %f363, %f9, %f8;
	fma.rp.f32 	%f366, %f364, %f9, %f8;
	fma.rp.f32 	%f367, %f365, %f9, %f8;
	fma.rp.f32 	%f368, %f366, %f9, %f8;
	fma.rp.f32 	%f369, %f367, %f9, %f8;
	fma.rp.f32 	%f370, %f368, %f9, %f8;
	fma.rp.f32 	%f371, %f369, %f9, %f8;
	fma.rp.f32 	%f372, %f370, %f9, %f8;
	fma.rp.f32 	%f373, %f371, %f9, %f8;
	fma.rp.f32 	%f374, %f372, %f9, %f8;
	fma.rp.f32 	%f375, %f373, %f9, %f8;
	fma.rp.f32 	%f376, %f374, %f9, %f8;
	fma.rp.f32 	%f377, %f375, %f9, %f8;
	fma.rp.f32 	%f378, %f376, %f9, %f8;
	fma.rp.f32 	%f379, %f377, %f9, %f8;
	fma.rp.f32 	%f380, %f378, %f9, %f8;
	fma.rp.f32 	%f381, %f379, %f9, %f8;
	fma.rp.f32 	%f382, %f380, %f9, %f8;
	fma.rp.f32 	%f383, %f381, %f9, %f8;
	fma.rp.f32 	%f384, %f382, %f9, %f8;
	fma.rp.f32 	%f385, %f383, %f9, %f8;
	fma.rp.f32 	%f386, %f384, %f9, %f8;
	fma.rp.f32 	%f387, %f385, %f9, %f8;
	fma.rp.f32 	%f388, %f386, %f9, %f8;
	fma.rp.f32 	%f389, %f387, %f9, %f8;
	fma.rp.f32 	%f390, %f388, %f9, %f8;
	fma.rp.f32 	%f391, %f389, %f9, %f8;
	fma.rp.f32 	%f392, %f390, %f9, %f8;
	fma.rp.f32 	%f393, %f391, %f9, %f8;
	fma.rp.f32 	%f394, %f392, %f9, %f8;
	fma.rp.f32 	%f395, %f393, %f9, %f8;
	fma.rp.f32 	%f396, %f394, %f9, %f8;
	fma.rp.f32 	%f397, %f395, %f9, %f8;
	fma.rp.f32 	%f398, %f396, %f9, %f8;
	fma.rp.f32 	%f399, %f397, %f9, %f8;
	fma.rp.f32 	%f400, %f398, %f9, %f8;
	fma.rp.f32 	%f401, %f399, %f9, %f8;
	fma.rp.f32 	%f402, %f400, %f9, %f8;
	fma.rp.f32 	%f403, %f401, %f9, %f8;
	fma.rp.f32 	%f404, %f402, %f9, %f8;
	fma.rp.f32 	%f405, %f403, %f9, %f8;
	fma.rp.f32 	%f406, %f404, %f9, %f8;
	fma.rp.f32 	%f407, %f405, %f9, %f8;
	fma.rp.f32 	%f408, %f406, %f9, %f8;
	fma.rp.f32 	%f409, %f407, %f9, %f8;
	fma.rp.f32 	%f410, %f408, %f9, %f8;
	fma.rp.f32 	%f411, %f409, %f9, %f8;
	fma.rp.f32 	%f412, %f410, %f9, %f8;
	fma.rp.f32 	%f413, %f411, %f9, %f8;
	fma.rp.f32 	%f414, %f412, %f9, %f8;
	fma.rp.f32 	%f415, %f413, %f9, %f8;
	fma.rp.f32 	%f416, %f414, %f9, %f8;
	fma.rp.f32 	%f417, %f415, %f9, %f8;
	fma.rp.f32 	%f418, %f416, %f9, %f8;
	fma.rp.f32 	%f419, %f417, %f9, %f8;
	fma.rp.f32 	%f420, %f418, %f9, %f8;
	fma.rp.f32 	%f421, %f419, %f9, %f8;
	fma.rp.f32 	%f422, %f420, %f9, %f8;
	fma.rp.f32 	%f423, %f421, %f9, %f8;
	fma.rp.f32 	%f424, %f422, %f9, %f8;
	fma.rp.f32 	%f425, %f423, %f9, %f8;
	fma.rp.f32 	%f426, %f424, %f9, %f8;
	fma.rp.f32 	%f427, %f425, %f9, %f8;
	fma.rp.f32 	%f428, %f426, %f9, %f8;
	fma.rp.f32 	%f429, %f427, %f9, %f8;
	fma.rp.f32 	%f430, %f428, %f9, %f8;
	fma.rp.f32 	%f431, %f429, %f9, %f8;
	fma.rp.f32 	%f432, %f430, %f9, %f8;
	fma.rp.f32 	%f433, %f431, %f9, %f8;
	fma.rp.f32 	%f434, %f432, %f9, %f8;
	fma.rp.f32 	%f435, %f433, %f9, %f8;
	fma.rp.f32 	%f436, %f434, %f9, %f8;
	fma.rp.f32 	%f437, %f435, %f9, %f8;
	fma.rp.f32 	%f438, %f436, %f9, %f8;
	fma.rp.f32 	%f439, %f437, %f9, %f8;
	fma.rp.f32 	%f440, %f438, %f9, %f8;
	fma.rp.f32 	%f441, %f439, %f9, %f8;
	fma.rp.f32 	%f442, %f440, %f9, %f8;
	fma.rp.f32 	%f443, %f441, %f9, %f8;
	fma.rp.f32 	%f444, %f442, %f9, %f8;
	fma.rp.f32 	%f445, %f443, %f9, %f8;
	fma.rp.f32 	%f446, %f444, %f9, %f8;
	fma.rp.f32 	%f447, %f445, %f9, %f8;
	fma.rp.f32 	%f448, %f446, %f9, %f8;
	fma.rp.f32 	%f449, %f447, %f9, %f8;
	fma.rp.f32 	%f450, %f448, %f9, %f8;
	fma.rp.f32 	%f451, %f449, %f9, %f8;
	fma.rp.f32 	%f452, %f450, %f9, %f8;
	fma.rp.f32 	%f453, %f451, %f9, %f8;
	fma.rp.f32 	%f454, %f452, %f9, %f8;
	fma.rp.f32 	%f455, %f453, %f9, %f8;
	fma.rp.f32 	%f456, %f454, %f9, %f8;
	fma.rp.f32 	%f457, %f455, %f9, %f8;
	fma.rp.f32 	%f458, %f456, %f9, %f8;
	fma.rp.f32 	%f459, %f457, %f9, %f8;
	fma.rp.f32 	%f460, %f458, %f9, %f8;
	fma.rp.f32 	%f461, %f459, %f9, %f8;
	fma.rp.f32 	%f462, %f460, %f9, %f8;
	fma.rp.f32 	%f463, %f461, %f9, %f8;
	fma.rp.f32 	%f464, %f462, %f9, %f8;
	fma.rp.f32 	%f465, %f463, %f9, %f8;
	fma.rp.f32 	%f466, %f464, %f9, %f8;
	fma.rp.f32 	%f467, %f465, %f9, %f8;
	fma.rp.f32 	%f468, %f466, %f9, %f8;
	fma.rp.f32 	%f469, %f467, %f9, %f8;
	fma.rp.f32 	%f470, %f468, %f9, %f8;
	fma.rp.f32 	%f471, %f469, %f9, %f8;
	fma.rp.f32 	%f472, %f470, %f9, %f8;
	fma.rp.f32 	%f473, %f471, %f9, %f8;
	fma.rp.f32 	%f474, %f472, %f9, %f8;
	fma.rp.f32 	%f475, %f473, %f9, %f8;
	fma.rp.f32 	%f476, %f474, %f9, %f8;
	fma.rp.f32 	%f477, %f475, %f9, %f8;
	fma.rp.f32 	%f478, %f476, %f9, %f8;
	fma.rp.f32 	%f479, %f477, %f9, %f8;
	fma.rp.f32 	%f480, %f478, %f9, %f8;
	fma.rp.f32 	%f481, %f479, %f9, %f8;
	fma.rp.f32 	%f482, %f480, %f9, %f8;
	fma.rp.f32 	%f483, %f481, %f9, %f8;
	fma.rp.f32 	%f484, %f482, %f9, %f8;
	fma.rp.f32 	%f485, %f483, %f9, %f8;
	fma.rp.f32 	%f486, %f484, %f9, %f8;
	fma.rp.f32 	%f487, %f485, %f9, %f8;
	fma.rp.f32 	%f488, %f486, %f9, %f8;
	fma.rp.f32 	%f489, %f487, %f9, %f8;
	fma.rp.f32 	%f490, %f488, %f9, %f8;
	fma.rp.f32 	%f491, %f489, %f9, %f8;
	fma.rp.f32 	%f492, %f490, %f9, %f8;
	fma.rp.f32 	%f493, %f491, %f9, %f8;
	fma.rp.f32 	%f494, %f492, %f9, %f8;
	fma.rp.f32 	%f495, %f493, %f9, %f8;
	fma.rp.f32 	%f496, %f494, %f9, %f8;
	fma.rp.f32 	%f497, %f495, %f9, %f8;
	fma.rp.f32 	%f498, %f496, %f9, %f8;
	fma.rp.f32 	%f499, %f497, %f9, %f8;
	fma.rp.f32 	%f500, %f498, %f9, %f8;
	fma.rp.f32 	%f501, %f499, %f9, %f8;
	fma.rp.f32 	%f502, %f500, %f9, %f8;
	fma.rp.f32 	%f503, %f501, %f9, %f8;
	fma.rp.f32 	%f504, %f502, %f9, %f8;
	fma.rp.f32 	%f505, %f503, %f9, %f8;
	fma.rp.f32 	%f506, %f504, %f9, %f8;
	fma.rp.f32 	%f507, %f505, %f9, %f8;
	fma.rp.f32 	%f508, %f506, %f9, %f8;
	fma.rp.f32 	%f509, %f507, %f9, %f8;
	fma.rp.f32 	%f510, %f508, %f9, %f8;
	fma.rp.f32 	%f511, %f509, %f9, %f8;
	fma.rp.f32 	%f512, %f510, %f9, %f8;
	fma.rp.f32 	%f513, %f511, %f9, %f8;
	fma.rp.f32 	%f514, %f512, %f9, %f8;
	fma.rp.f32 	%f515, %f513, %f9, %f8;
	fma.rp.f32 	%f516, %f514, %f9, %f8;
	fma.rp.f32 	%f517, %f515, %f9, %f8;
	fma.rp.f32 	%f518, %f516, %f9, %f8;
	fma.rp.f32 	%f519, %f517, %f9, %f8;
	fma.rp.f32 	%f523, %f518, %f9, %f8;
	fma.rp.f32 	%f524, %f519, %f9, %f8;
	add.s32 	%r8, %r8, 1;
	setp.ne.s32 	%p1, %r8, 5120000;
	@%p1 bra 	$L__BB0_2;
	add.s32 	%r7, %r7, 1;
	setp.ne.s32 	%p2, %r7, 3;
	@%p2 bra 	$L__BB0_1;
	setp.geu.f32 	%p3, %f523, 0f00000000;
	@%p3 bra 	$L__BB0_6;
	add.f32 	%f520, %f524, %f523;
	st.global.f32 	[fma_out], %f520;
$L__BB0_6:
	ret;

}


// ===== COMPILED SASS (sm_100) =====

	.target	sm_100

	.elftype	@"ET_EXEC"


//--------------------- .note.nv.tkinfo           --------------------------
	.section	.note.nv.tkinfo,"",@"SHT_NOTE"
	.sectionflags	@"SHF_NOTE_NV_TKINFO"
	.tkinfo
        /*0018*/ 	.word	0x00000002
        /*0030*/ 	.string	""
        /*0030*/ 	.string	"ptxas"
        /*0030*/ 	.string	"Cuda compilation tools, release 13.0, V13.0.88"
        /*0030*/ 	.string	"Build cuda_13.0.r13.0/compiler.36424714_0"
        /*0030*/ 	.string	"-arch sm_100 -m 64 "



//--------------------- .note.nv.cuinfo           --------------------------
	.section	.note.nv.cuinfo,"",@"SHT_NOTE"
	.sectionflags	@"SHF_NOTE_NV_CUINFO"
        /*0018*/ 	.short	0x0002
        /*001a*/ 	.short	0x0064
        /*001c*/ 	.short	0x0082
	.zero		2


//--------------------- .nv.info                  --------------------------
	.section	.nv.info,"",@"SHT_CUDA_INFO"
	.align	4


	//----- nvinfo : EIATTR_REGCOUNT
	.align		4
        /*0000*/ 	.byte	0x04, 0x2f
        /*0002*/ 	.short	(.L_2 - .L_1)
	.align		4
.L_1:
        /*0004*/ 	.word	index@(_Z18fp32_hammer_kernelv)
        /*0008*/ 	.word	0x00000008


	//----- nvinfo : EIATTR_FRAME_SIZE
	.align		4
.L_2:
        /*000c*/ 	.byte	0x04, 0x11
        /*000e*/ 	.short	(.L_4 - .L_3)
	.align		4
.L_3:
        /*0010*/ 	.word	index@(_Z18fp32_hammer_kernelv)
        /*0014*/ 	.word	0x00000000


	//----- nvinfo : EIATTR_MIN_STACK_SIZE
	.align		4
.L_4:
        /*0018*/ 	.byte	0x04, 0x12
        /*001a*/ 	.short	(.L_6 - .L_5)
	.align		4
.L_5:
        /*001c*/ 	.word	index@(_Z18fp32_hammer_kernelv)
        /*0020*/ 	.word	0x00000000
.L_6:


//--------------------- .nv.compat                --------------------------
	.section	.nv.compat,"",@"SHT_CUDA_COMPAT_INFO"
	.align	4
        /*0000*/ 	.byte	0x02, 0x09, 0x00, 0x00, 0x02, 0x02, 0x01, 0x00, 0x02, 0x05, 0x05, 0x00, 0x03, 0x07, 0x01, 0x01
        /*0010*/ 	.byte	0x02, 0x03, 0x00, 0x00, 0x02, 0x06, 0x01, 0x00, 0x04, 0x0b, 0x08, 0x00, 0x09, 0x00, 0x00, 0x00
        /*0020*/ 	.byte	0x00, 0x00, 0x00, 0x00


//--------------------- .nv.info._Z18fp32_hammer_kernelv --------------------------
	.section	.nv.info._Z18fp32_hammer_kernelv,"",@"SHT_CUDA_INFO"
	.sectionflags	@""
	.align	4


	//----- nvinfo : EIATTR_CUDA_API_VERSION
	.align		4
        /*0000*/ 	.byte	0x04, 0x37
        /*0002*/ 	.short	(.L_8 - .L_7)
.L_7:
        /*0004*/ 	.word	0x00000082


	//----- nvinfo : EIATTR_SPARSE_MMA_MASK
	.align		4
.L_8:
        /*0008*/ 	.byte	0x03, 0x50
        /*000a*/ 	.short	0x0000


	//----- nvinfo : EIATTR_MAXREG_COUNT
	.align		4
        /*000c*/ 	.byte	0x03, 0x1b
        /*000e*/ 	.short	0x00ff


	//----- nvinfo : EIATTR_MERCURY_ISA_VERSION
	.align		4
        /*0010*/ 	.byte	0x03, 0x5f
        /*0012*/ 	.short	0x0101


	//----- nvinfo : EIATTR_VRC_CTA_INIT_COUNT
	.align		4
        /*0014*/ 	.byte	0x02, 0x4a
	.zero		1
	.zero		1


	//----- nvinfo : EIATTR_EXIT_INSTR_OFFSETS
	.align		4
        /*0018*/ 	.byte	0x04, 0x1c
        /*001a*/ 	.short	(.L_10 - .L_9)


	//   ....[0]....
.L_9:
        /*001c*/ 	.word	0x000020d0


	//   ....[1]....
        /*0020*/ 	.word	0x00002120


	//----- nvinfo : EIATTR_SW_WAR
	.align		4
.L_10:
        /*0024*/ 	.byte	0x04, 0x36
        /*0026*/ 	.short	(.L_12 - .L_11)
.L_11:
        /*0028*/ 	.word	0x00000008
.L_12:


//--------------------- .nv.callgraph             --------------------------
	.section	.nv.callgraph,"",@"SHT_CUDA_CALLGRAPH"
	.align	4
	.sectionentsize	8
	.align		4
        /*0000*/ 	.word	0x00000000
	.align		4
        /*0004*/ 	.word	0xffffffff
	.align		4
        /*0008*/ 	.word	0x00000000
	.align		4
        /*000c*/ 	.word	0xfffffffe
	.align		4
        /*0010*/ 	.word	0x00000000
	.align		4
        /*0014*/ 	.word	0xfffffffd
	.align		4
        /*0018*/ 	.word	0x00000000
	.align		4
        /*001c*/ 	.word	0xfffffffc


//--------------------- .nv.constant4             --------------------------
	.section	.nv.constant4,"a",@progbits
	.align	8
	.align		8
.nv.constant4:
        /*0000*/ 	.dword	fma_out


//--------------------- .text._Z18fp32_hammer_kernelv --------------------------
	.section	.text._Z18fp32_hammer_kernelv,"ax",@progbits
	.align	128
.text._Z18fp32_hammer_kernelv:
        .type           _Z18fp32_hammer_kernelv,@function
        .size           _Z18fp32_hammer_kernelv,(.L_x_3 - _Z18fp32_hammer_kernelv)
        .other          _Z18fp32_hammer_kernelv,@"STO_CUDA_ENTRY STV_DEFAULT"
_Z18fp32_hammer_kernelv:
[----:B------:R-:W-:Y:S01]  /*0000*/  LDC R1, c[0x0][0x37c] ;  /* 0x0000df00ff017b82 */ /* 0x000fe20000000800 */
[----:B------:R-:W-:Y:S01]  /*0010*/  HFMA2 R5, -RZ, RZ, -7.76171875, 32 ;  /* 0xc7c35000ff057431 */ /* 0x000fe200000001ff */
[----:B------:R-:W-:Y:S01]  /*0020*/  MOV R4, 0xc7c35000 ;  /* 0xc7c3500000047802 */ /* 0x000fe20000000f00 */
[----:B------:R-:W-:-:S06]  /*0030*/  UMOV UR4, URZ ;  /* 0x000000ff00047c82 */ /* 0x000fcc0008000000 */
.L_x_1:
[----:B------:R-:W-:Y:S01]  /*0040*/  UIADD3 UR4, UPT, UPT, UR4, 0x1, URZ ;  /* 0x0000000104047890 */ /* 0x000fe2000fffe0ff */
[----:B------:R-:W-:-:S03]  /*0050*/  UMOV UR5, URZ ;  /* 0x000000ff00057c82 */ /* 0x000fc60008000000 */
[----:B------:R-:W-:-:S11]  /*0060*/  UISETP.NE.AND UP1, UPT, UR4, 0x3, UPT ;  /* 0x000000030400788c */ /* 0x000fd6000bf25270 */
.L_x_0:
[----:B------:R-:W-:Y:S01]  /*0070*/  HFMA2 R0, -RZ, RZ, 1.8740234375, -44608 ;  /* 0x3f7ff972ff007431 */ /* 0x000fe200000001ff */
[----:B------:R-:W-:-:S04]  /*0080*/  UIADD3 UR5, UPT, UPT, UR5, 0x1, URZ ;  /* 0x0000000105057890 */ /* 0x000fc8000fffe0ff */
[----:B------:R-:W-:Y:S01]  /*0090*/  UISETP.NE.AND UP0, UPT, UR5, 0x4e2000, UPT ;  /* 0x004e20000500788c */ /* 0x000fe2000bf05270 */
[-C--:B------:R-:W-:Y:S01]  /*00a0*/  FFMA.RP R5, R5, R0.reuse, 0.0099999997764825820923 ;  /* 0x3c23d70a05057423 */ /* 0x080fe20000008000 */
[----:B------:R-:W-:-:S03]  /*00b0*/  FFMA.RP R3, R4, R0, 0.0099999997764825820923 ;  /* 0x3c23d70a04037423 */ /* 0x000fc60000008000 */
        /* <DEDUP_REMOVED lines=509> */
[----:B------:R-:W-:Y:S01]  /*2090*/  FFMA.RP R4, R3, R0, 0.0099999997764825820923 ;  /* 0x3c23d70a03047423 */ /* 0x000fe20000008000 */
[----:B------:R-:W-:Y:S06]  /*20a0*/  BRA.U UP0, `(.L_x_0) ;  /* 0xffffffdd00f07547 */ /* 0x000fec000b83ffff */
[----:B------:R-:W-:Y:S05]  /*20b0*/  BRA.U UP1, `(.L_x_1) ;  /* 0xffffffdd01e07547 */ /* 0x000fea000b83ffff */
[----:B------:R-:W-:-:S13]  /*20c0*/  FSETP.GEU.AND P0, PT, R5, RZ, PT ;  /* 0x000000ff0500720b */ /* 0x000fda0003f0e000 */
[----:B------:R-:W-:Y:S05]  /*20d0*/  @P0 EXIT ;  /* 0x000000000000094d */ /* 0x000fea0003800000 */
[----:B------:R-:W0:Y:S01]  /*20e0*/  LDC.64 R2, c[0x4][RZ] ;  /* 0x01000000ff027b82 */ /* 0x000e220000000a00 */
[----:B------:R-:W0:Y:S01]  /*20f0*/  LDCU.64 UR4, c[0x0][0x358] ;  /* 0x00006b00ff0477ac */ /* 0x000e220008000a00 */
[----:B------:R-:W-:-:S05]  /*2100*/  FADD R5, R5, R4 ;  /* 0x0000000405057221 */ /* 0x000fca0000000000 */
[----:B0-----:R-:W-:Y:S01]  /*2110*/  STG.E desc[UR4][R2.64], R5 ;  /* 0x0000000502007986 */ /* 0x001fe2000c101904 */
[----:B------:R-:W-:Y:S05]  /*2120*/  EXIT ;  /* 0x000000000000794d */ /* 0x000fea0003800000 */
.L_x_2:
[----:B------:R-:W-:-:S00]  /*2130*/  BRA `(.L_x_2) ;  /* 0xfffffffc00fc7947 */ /* 0x000fc0000383ffff */
[----:B------:R-:W-:-:S00]  /*2140*/  NOP ;  /* 0x0000000000007918 */ /* 0x000fc00000000000 */
        /* <DEDUP_REMOVED lines=11> */
.L_x_3:


//--------------------- .nv.shared.reserved.0     --------------------------
	.section	.nv.shared.reserved.0,"aw",@nobits
	.weak		__nv_reservedSMEM_offset_0_alias
	.size		__nv_reservedSMEM_offset_0_alias, 0, 64
	.other		__nv_reservedSMEM_offset_0_alias,@"STO_CUDA_RESERVED_SHARED STV_DEFAULT"
__nv_reservedSMEM_offset_0_alias:
	.zero		0
	.zero		64


//--------------------- .nv.global                --------------------------
	.section	.nv.global,"aw",@nobits
	.align	4
.nv.global:
	.type		fma_out,@object
	.size		fma_out,(.L_0 - fma_out)
fma_out:
	.zero		4
.L_0:


//--------------------- .nv.constant0._Z18fp32_hammer_kernelv --------------------------
	.section	.nv.constant0._Z18fp32_hammer_kernelv,"a",@progbits
	.sectionflags	@""
	.align	4
.nv.constant0._Z18fp32_hammer_kernelv:
	.zero		896


//--------------------- SYMBOLS --------------------------

	.type		.nv.reservedSmem.offset0,@object
	.size		.nv.reservedSmem.offset0,0x4
